//
// Generated by NVIDIA NVVM Compiler
//
// Compiler Build ID: CL-36424714
// Cuda compilation tools, release 13.0, V13.0.88
// Based on NVVM 20.0.0
//

.version 9.0
.target sm_100
.address_size 64

	// .globl	_Z14elementwiseMinPKfS0_Pfi

.visible .entry _Z14elementwiseMinPKfS0_Pfi(
	.param .u64 .ptr .align 1 _Z14elementwiseMinPKfS0_Pfi_param_0,
	.param .u64 .ptr .align 1 _Z14elementwiseMinPKfS0_Pfi_param_1,
	.param .u64 .ptr .align 1 _Z14elementwiseMinPKfS0_Pfi_param_2,
	.param .u32 _Z14elementwiseMinPKfS0_Pfi_param_3
)
{
	.reg .pred 	%p<2>;
	.reg .b32 	%r<6>;
	.reg .b32 	%f<4>;
	.reg .b64 	%rd<11>;

	ld.param.u64 	%rd1, [_Z14elementwiseMinPKfS0_Pfi_param_0];
	ld.param.u64 	%rd2, [_Z14elementwiseMinPKfS0_Pfi_param_1];
	ld.param.u64 	%rd3, [_Z14elementwiseMinPKfS0_Pfi_param_2];
	ld.param.u32 	%r2, [_Z14elementwiseMinPKfS0_Pfi_param_3];
	mov.u32 	%r3, %ctaid.x;
	mov.u32 	%r4, %ntid.x;
	mov.u32 	%r5, %tid.x;
	mad.lo.s32 	%r1, %r3, %r4, %r5;
	setp.ge.s32 	%p1, %r1, %r2;
	@%p1 bra 	$L__BB0_2;
	cvta.to.global.u64 	%rd4, %rd1;
	cvta.to.global.u64 	%rd5, %rd2;
	cvta.to.global.u64 	%rd6, %rd3;
	mul.wide.s32 	%rd7, %r1, 4;
	add.s64 	%rd8, %rd4, %rd7;
	ld.global.f32 	%f1, [%rd8];
	add.s64 	%rd9, %rd5, %rd7;
	ld.global.f32 	%f2, [%rd9];
	min.f32 	%f3, %f1, %f2;
	add.s64 	%rd10, %rd6, %rd7;
	st.global.f32 	[%rd10], %f3;
$L__BB0_2:
	ret;

}


// ===== COMPILED SASS (sm_100) =====

	.target	sm_100

	.elftype	@"ET_EXEC"


//--------------------- .note.nv.tkinfo           --------------------------
	.section	.note.nv.tkinfo,"",@"SHT_NOTE"
	.sectionflags	@"SHF_NOTE_NV_TKINFO"
	.tkinfo
        /*0018*/ 	.word	0x00000002
        /*0030*/ 	.string	""
        /*0030*/ 	.string	"ptxas"
        /*0030*/ 	.string	"Cuda compilation tools, release 13.0, V13.0.88"
        /*0030*/ 	.string	"Build cuda_13.0.r13.0/compiler.36424714_0"
        /*0030*/ 	.string	"-arch sm_100 -m 64 "



//--------------------- .note.nv.cuinfo           --------------------------
	.section	.note.nv.cuinfo,"",@"SHT_NOTE"
	.sectionflags	@"SHF_NOTE_NV_CUINFO"
        /*0018*/ 	.short	0x0002
        /*001a*/ 	.short	0x0064
        /*001c*/ 	.short	0x0082
	.zero		2


//--------------------- .nv.info                  --------------------------
	.section	.nv.info,"",@"SHT_CUDA_INFO"
	.align	4


	//----- nvinfo : EIATTR_REGCOUNT
	.align		4
        /*0000*/ 	.byte	0x04, 0x2f
        /*0002*/ 	.short	(.L_1 - .L_0)
	.align		4
.L_0:
        /*0004*/ 	.word	index@(_Z14elementwiseMinPKfS0_Pfi)
        /*0008*/ 	.word	0x0000000c


	//----- nvinfo : EIATTR_FRAME_SIZE
	.align		4
.L_1:
        /*000c*/ 	.byte	0x04, 0x11
        /*000e*/ 	.short	(.L_3 - .L_2)
	.align		4
.L_2:
        /*0010*/ 	.word	index@(_Z14elementwiseMinPKfS0_Pfi)
        /*0014*/ 	.word	0x00000000


	//----- nvinfo : EIATTR_MIN_STACK_SIZE
	.align		4
.L_3:
        /*0018*/ 	.byte	0x04, 0x12
        /*001a*/ 	.short	(.L_5 - .L_4)
	.align		4
.L_4:
        /*001c*/ 	.word	index@(_Z14elementwiseMinPKfS0_Pfi)
        /*0020*/ 	.word	0x00000000
.L_5:


//--------------------- .nv.compat                --------------------------
	.section	.nv.compat,"",@"SHT_CUDA_COMPAT_INFO"
	.align	4
        /*0000*/ 	.byte	0x02, 0x09, 0x00, 0x00, 0x02, 0x02, 0x01, 0x00, 0x02, 0x05, 0x05, 0x00, 0x03, 0x07, 0x01, 0x01
        /*0010*/ 	.byte	0x02, 0x03, 0x00, 0x00, 0x02, 0x06, 0x01, 0x00, 0x04, 0x0b, 0x08, 0x00, 0x09, 0x00, 0x00, 0x00
        /*0020*/ 	.byte	0x00, 0x00, 0x00, 0x00


//--------------------- .nv.info._Z14elementwiseMinPKfS0_Pfi --------------------------
	.section	.nv.info._Z14elementwiseMinPKfS0_Pfi,"",@"SHT_CUDA_INFO"
	.sectionflags	@""
	.align	4


	//----- nvinfo : EIATTR_CUDA_API_VERSION
	.align		4
        /*0000*/ 	.byte	0x04, 0x37
        /*0002*/ 	.short	(.L_7 - .L_6)
.L_6:
        /*0004*/ 	.word	0x00000082


	//----- nvinfo : EIATTR_KPARAM_INFO
	.align		4
.L_7:
        /*0008*/ 	.byte	0x04, 0x17
        /*000a*/ 	.short	(.L_9 - .L_8)
.L_8:
        /*000c*/ 	.word	0x00000000
        /*0010*/ 	.short	0x0003
        /*0012*/ 	.short	0x0018
        /*0014*/ 	.byte	0x00, 0xf0, 0x11, 0x00


	//----- nvinfo : EIATTR_KPARAM_INFO
	.align		4
.L_9:
        /*0018*/ 	.byte	0x04, 0x17
        /*001a*/ 	.short	(.L_11 - .L_10)
.L_10:
        /*001c*/ 	.word	0x00000000
        /*0020*/ 	.short	0x0002
        /*0022*/ 	.short	0x0010
        /*0024*/ 	.byte	0x00, 0xf5, 0x21, 0x00


	//----- nvinfo : EIATTR_KPARAM_INFO
	.align		4
.L_11:
        /*0028*/ 	.byte	0x04, 0x17
        /*002a*/ 	.short	(.L_13 - .L_12)
.L_12:
        /*002c*/ 	.word	0x00000000
        /*0030*/ 	.short	0x0001
        /*0032*/ 	.short	0x0008
        /*0034*/ 	.byte	0x00, 0xf5, 0x21, 0x00


	//----- nvinfo : EIATTR_KPARAM_INFO
	.align		4
.L_13:
        /*0038*/ 	.byte	0x04, 0x17
        /*003a*/ 	.short	(.L_15 - .L_14)
.L_14:
        /*003c*/ 	.word	0x00000000
        /*0040*/ 	.short	0x0000
        /*0042*/ 	.short	0x0000
        /*0044*/ 	.byte	0x00, 0xf5, 0x21, 0x00


	//----- nvinfo : EIATTR_SPARSE_MMA_MASK
	.align		4
.L_15:
        /*0048*/ 	.byte	0x03, 0x50
        /*004a*/ 	.short	0x0000


	//----- nvinfo : EIATTR_MAXREG_COUNT
	.align		4
        /*004c*/ 	.byte	0x03, 0x1b
        /*004e*/ 	.short	0x00ff


	//----- nvinfo : EIATTR_MERCURY_ISA_VERSION
	.align		4
        /*0050*/ 	.byte	0x03, 0x5f
        /*0052*/ 	.short	0x0101


	//----- nvinfo : EIATTR_VRC_CTA_INIT_COUNT
	.align		4
        /*0054*/ 	.byte	0x02, 0x4a
	.zero		1
	.zero		1


	//----- nvinfo : EIATTR_EXIT_INSTR_OFFSETS
	.align		4
        /*0058*/ 	.byte	0x04, 0x1c
        /*005a*/ 	.short	(.L_17 - .L_16)


	//   ....[0]....
.L_16:
        /*005c*/ 	.word	0x00000070


	//   ....[1]....
        /*0060*/ 	.word	0x00000130


	//----- nvinfo : EIATTR_CBANK_PARAM_SIZE
	.align		4
.L_17:
        /*0064*/ 	.byte	0x03, 0x19
        /*0066*/ 	.short	0x001c


	//----- nvinfo : EIATTR_PARAM_CBANK
	.align		4
        /*0068*/ 	.byte	0x04, 0x0a
        /*006a*/ 	.short	(.L_19 - .L_18)
	.align		4
.L_18:
        /*006c*/ 	.word	index@(.nv.constant0._Z14elementwiseMinPKfS0_Pfi)
        /*0070*/ 	.short	0x0380
        /*0072*/ 	.short	0x001c


	//----- nvinfo : EIATTR_SW_WAR
	.align		4
.L_19:
        /*0074*/ 	.byte	0x04, 0x36
        /*0076*/ 	.short	(.L_21 - .L_20)
.L_20:
        /*0078*/ 	.word	0x00000008
.L_21:


//--------------------- .nv.callgraph             --------------------------
	.section	.nv.callgraph,"",@"SHT_CUDA_CALLGRAPH"
	.align	4
	.sectionentsize	8
	.align		4
        /*0000*/ 	.word	0x00000000
	.align		4
        /*0004*/ 	.word	0xffffffff
	.align		4
        /*0008*/ 	.word	0x00000000
	.align		4
        /*000c*/ 	.word	0xfffffffe
	.align		4
        /*0010*/ 	.word	0x00000000
	.align		4
        /*0014*/ 	.word	0xfffffffd
	.align		4
        /*0018*/ 	.word	0x00000000
	.align		4
        /*001c*/ 	.word	0xfffffffc


//--------------------- .text._Z14elementwiseMinPKfS0_Pfi --------------------------
	.section	.text._Z14elementwiseMinPKfS0_Pfi,"ax",@progbits
	.align	128
        .global         _Z14elementwiseMinPKfS0_Pfi
        .type           _Z14elementwiseMinPKfS0_Pfi,@function
        .size           _Z14elementwiseMinPKfS0_Pfi,(.L_x_1 - _Z14elementwiseMinPKfS0_Pfi)
        .other          _Z14elementwiseMinPKfS0_Pfi,@"STO_CUDA_ENTRY STV_DEFAULT"
_Z14elementwiseMinPKfS0_Pfi:
.text._Z14elementwiseMinPKfS0_Pfi:
[----:B------:R-:W-:Y:S01]  /*0000*/  LDC R1, c[0x0][0x37c] ;  /* 0x0000df00ff017b82 */ /* 0x000fe20000000800 */
[----:B------:R-:W0:Y:S07]  /*0010*/  S2R R0, SR_TID.X ;  /* 0x0000000000007919 */ /* 0x000e2e0000002100 */
[----:B------:R-:W0:Y:S01]  /*0020*/  S2UR UR4, SR_CTAID.X ;  /* 0x00000000000479c3 */ /* 0x000e220000002500 */
[----:B------:R-:W1:Y:S07]  /*0030*/  LDCU UR5, c[0x0][0x398] ;  /* 0x00007300ff0577ac */ /* 0x000e6e0008000800 */
[----:B------:R-:W0:Y:S02]  /*0040*/  LDC R9, c[0x0][0x360] ;  /* 0x0000d800ff097b82 */ /* 0x000e240000000800 */
[----:B0-----:R-:W-:-:S05]  /*0050*/  IMAD R9, R9, UR4, R0 ;  /* 0x0000000409097c24 */ /* 0x001fca000f8e0200 */
[----:B-1----:R-:W-:-:S13]  /*0060*/  ISETP.GE.AND P0, PT, R9, UR5, PT ;  /* 0x0000000509007c0c */ /* 0x002fda000bf06270 */
[----:B------:R-:W-:Y:S05]  /*0070*/  @P0 EXIT ;  /* 0x000000000000094d */ /* 0x000fea0003800000 */
[----:B------:R-:W0:Y:S01]  /*0080*/  LDC.64 R2, c[0x0][0x380] ;  /* 0x0000e000ff027b82 */ /* 0x000e220000000a00 */
[----:B------:R-:W1:Y:S07]  /*0090*/  LDCU.64 UR4, c[0x0][0x358] ;  /* 0x00006b00ff0477ac */ /* 0x000e6e0008000a00 */
[----:B------:R-:W2:Y:S08]  /*00a0*/  LDC.64 R4, c[0x0][0x388] ;  /* 0x0000e200ff047b82 */ /* 0x000eb00000000a00 */
[----:B------:R-:W3:Y:S01]  /*00b0*/  LDC.64 R6, c[0x0][0x390] ;  /* 0x0000e400ff067b82 */ /* 0x000ee20000000a00 */
[----:B0-----:R-:W-:-:S06]  /*00c0*/  IMAD.WIDE R2, R9, 0x4, R2 ;  /* 0x0000000409027825 */ /* 0x001fcc00078e0202 */
[----:B-1----:R-:W4:Y:S01]  /*00d0*/  LDG.E R2, desc[UR4][R2.64] ;  /* 0x0000000402027981 */ /* 0x002f22000c1e1900 */
[----:B--2---:R-:W-:-:S06]  /*00e0*/  IMAD.WIDE R4, R9, 0x4, R4 ;  /* 0x0000000409047825 */ /* 0x004fcc00078e0204 */
[----:B------:R-:W4:Y:S01]  /*00f0*/  LDG.E R5, desc[UR4][R4.64] ;  /* 0x0000000404057981 */ /* 0x000f22000c1e1900 */
[----:B---3--:R-:W-:Y:S01]  /*0100*/  IMAD.WIDE R6, R9, 0x4, R6 ;  /* 0x0000000409067825 */ /* 0x008fe200078e0206 */
[----:B----4-:R-:W-:-:S05]  /*0110*/  FMNMX R9, R2, R5, PT ;  /* 0x0000000502097209 */ /* 0x010fca0003800000 */
[----:B------:R-:W-:Y:S01]  /*0120*/  STG.E desc[UR4][R6.64], R9 ;  /* 0x0000000906007986 */ /* 0x000fe2000c101904 */
[----:B------:R-:W-:Y:S05]  /*0130*/  EXIT ;  /* 0x000000000000794d */ /* 0x000fea0003800000 */
.L_x_0:
[----:B------:R-:W-:-:S00]  /*0140*/  BRA `(.L_x_0) ;  /* 0xfffffffc00fc7947 */ /* 0x000fc0000383ffff */
[----:B------:R-:W-:-:S00]  /*0150*/  NOP ;  /* 0x0000000000007918 */ /* 0x000fc00000000000 */
        /* <DEDUP_REMOVED lines=10> */
.L_x_1:


//--------------------- .nv.shared.reserved.0     --------------------------
	.section	.nv.shared.reserved.0,"aw",@nobits
	.weak		__nv_reservedSMEM_offset_0_alias
	.size		__nv_reservedSMEM_offset_0_alias, 0, 64
	.other		__nv_reservedSMEM_offset_0_alias,@"STO_CUDA_RESERVED_SHARED STV_DEFAULT"
__nv_reservedSMEM_offset_0_alias:
	.zero		0
	.zero		64


//--------------------- .nv.constant0._Z14elementwiseMinPKfS0_Pfi --------------------------
	.section	.nv.constant0._Z14elementwiseMinPKfS0_Pfi,"a",@progbits
	.sectionflags	@""
	.align	4
.nv.constant0._Z14elementwiseMinPKfS0_Pfi:
	.zero		924


//--------------------- SYMBOLS --------------------------

	.type		.nv.reservedSmem.offset0,@object
	.size		.nv.reservedSmem.offset0,0x4
